	.headerflags	@"EF_CUDA_TEXMODE_UNIFIED EF_CUDA_64BIT_ADDRESS EF_CUDA_ACCELERATORS EF_CUDA_SM90 EF_CUDA_VIRTUAL_SM(EF_CUDA_SM90)"
	.elftype	@"ET_EXEC"


//--------------------- .nv.info                  --------------------------
	.section	.nv.info,"",@"SHT_CUDA_INFO"
	.align	4


	//----- nvinfo : EIATTR_REGCOUNT
	.align		4
        /*0000*/ 	.byte	0x04, 0x2f
        /*0002*/ 	.short	(.L_1 - .L_0)
	.align		4
.L_0:
        /*0004*/ 	.word	index@(triton_poi_fused_convolution_relu_18)
        /*0008*/ 	.word	0x0000000c


	//----- nvinfo : EIATTR_MIN_STACK_SIZE
	.align		4
.L_1:
        /*000c*/ 	.byte	0x04, 0x12
        /*000e*/ 	.short	(.L_3 - .L_2)
	.align		4
.L_2:
        /*0010*/ 	.word	index@(triton_poi_fused_convolution_relu_18)
        /*0014*/ 	.word	0x00000000


	//----- nvinfo : EIATTR_FRAME_SIZE
	.align		4
.L_3:
        /*0018*/ 	.byte	0x04, 0x11
        /*001a*/ 	.short	(.L_5 - .L_4)
	.align		4
.L_4:
        /*001c*/ 	.word	index@(triton_poi_fused_convolution_relu_18)
        /*0020*/ 	.word	0x00000000


	//----- nvinfo : EIATTR_MIN_STACK_SIZE
	.align		4
.L_5:
        /*0024*/ 	.byte	0x04, 0x12
        /*0026*/ 	.short	(.L_7 - .L_6)
	.align		4
.L_6:
        /*0028*/ 	.word	index@(triton_poi_fused_convolution_relu_18)
        /*002c*/ 	.word	0x00000000
.L_7:


//--------------------- .nv.info.triton_poi_fused_convolution_relu_18 --------------------------
	.section	.nv.info.triton_poi_fused_convolution_relu_18,"",@"SHT_CUDA_INFO"
	.sectionflags	@""
	.align	4


	//----- nvinfo : EIATTR_CUDA_API_VERSION
	.align		4
        /*0000*/ 	.byte	0x04, 0x37
        /*0002*/ 	.short	(.L_9 - .L_8)
.L_8:
        /*0004*/ 	.word	0x0000007c


	//----- nvinfo : EIATTR_KPARAM_INFO
	.align		4
.L_9:
        /*0008*/ 	.byte	0x04, 0x17
        /*000a*/ 	.short	(.L_11 - .L_10)
.L_10:
        /*000c*/ 	.word	0x00000000
        /*0010*/ 	.short	0x0002
        /*0012*/ 	.short	0x0010
        /*0014*/ 	.byte	0x00, 0xf0, 0x11, 0x00


	//----- nvinfo : EIATTR_KPARAM_INFO
	.align		4
.L_11:
        /*0018*/ 	.byte	0x04, 0x17
        /*001a*/ 	.short	(.L_13 - .L_12)
.L_12:
        /*001c*/ 	.word	0x00000000
        /*0020*/ 	.short	0x0001
        /*0022*/ 	.short	0x0008
        /*0024*/ 	.byte	0x00, 0xf4, 0x21, 0x00


	//----- nvinfo : EIATTR_KPARAM_INFO
	.align		4
.L_13:
        /*0028*/ 	.byte	0x04, 0x17
        /*002a*/ 	.short	(.L_15 - .L_14)
.L_14:
        /*002c*/ 	.word	0x00000000
        /*0030*/ 	.short	0x0000
        /*0032*/ 	.short	0x0000
        /*0034*/ 	.byte	0x00, 0xf4, 0x21, 0x00


	//----- nvinfo : EIATTR_SPARSE_MMA_MASK
	.align		4
.L_15:
        /*0038*/ 	.byte	0x03, 0x50
        /*003a*/ 	.short	0x0000


	//----- nvinfo : EIATTR_MAXREG_COUNT
	.align		4
        /*003c*/ 	.byte	0x03, 0x1b
        /*003e*/ 	.short	0x00ff


	//----- nvinfo : EIATTR_EXIT_INSTR_OFFSETS
	.align		4
        /*0040*/ 	.byte	0x04, 0x1c
        /*0042*/ 	.short	(.L_17 - .L_16)


	//   ....[0]....
.L_16:
        /*0044*/ 	.word	0x000001b0


	//   ....[1]....
        /*0048*/ 	.word	0x000001d0


	//----- nvinfo : EIATTR_REQNTID
	.align		4
.L_17:
        /*004c*/ 	.byte	0x04, 0x10
        /*004e*/ 	.short	(.L_19 - .L_18)
.L_18:
        /*0050*/ 	.word	0x00000080
        /*0054*/ 	.word	0x00000001
        /*0058*/ 	.word	0x00000001


	//----- nvinfo : EIATTR_CBANK_PARAM_SIZE
	.align		4
.L_19:
        /*005c*/ 	.byte	0x03, 0x19
        /*005e*/ 	.short	0x0014


	//----- nvinfo : EIATTR_PARAM_CBANK
	.align		4
        /*0060*/ 	.byte	0x04, 0x0a
        /*0062*/ 	.short	(.L_21 - .L_20)
	.align		4
.L_20:
        /*0064*/ 	.word	index@(.nv.constant0.triton_poi_fused_convolution_relu_18)
        /*0068*/ 	.short	0x0210
        /*006a*/ 	.short	0x0014


	//----- nvinfo : EIATTR_SW_WAR
	.align		4
.L_21:
        /*006c*/ 	.byte	0x04, 0x36
        /*006e*/ 	.short	(.L_23 - .L_22)
.L_22:
        /*0070*/ 	.word	0x00000008
.L_23:


//--------------------- .nv.callgraph             --------------------------
	.section	.nv.callgraph,"",@"SHT_CUDA_CALLGRAPH"
	.align	4
	.sectionentsize	8
	.align		4
        /*0000*/ 	.word	0x00000000
	.align		4
        /*0004*/ 	.word	0xffffffff
	.align		4
        /*0008*/ 	.word	0x00000000
	.align		4
        /*000c*/ 	.word	0xfffffffe
	.align		4
        /*0010*/ 	.word	0x00000000
	.align		4
        /*0014*/ 	.word	0xfffffffd
	.align		4
        /*0018*/ 	.word	0x00000000
	.align		4
        /*001c*/ 	.word	0xfffffffc


//--------------------- .text.triton_poi_fused_convolution_relu_18 --------------------------
	.section	.text.triton_poi_fused_convolution_relu_18,"ax",@progbits
	.align	128
        .global         triton_poi_fused_convolution_relu_18
        .type           triton_poi_fused_convolution_relu_18,@function
        .size           triton_poi_fused_convolution_relu_18,(.L_x_1 - triton_poi_fused_convolution_relu_18)
        .other          triton_poi_fused_convolution_relu_18,@"STO_CUDA_ENTRY STV_DEFAULT"
triton_poi_fused_convolution_relu_18:
.text.triton_poi_fused_convolution_relu_18:
[----:B------:R-:W0:Y:S02]  /*0000*/  LDC R1, c[0x0][0x28] ;  /* 0x00000a00ff017b82 */ /* 0x000e240000000800 */
[----:B------:R-:W1:Y:S01]  /*0010*/  S2R R0, SR_TID.X ;  /* 0x0000000000007919 */ /* 0x000e620000002100 */
[----:B------:R-:W2:Y:S01]  /*0020*/  LDC.64 R2, c[0x0][0x210] ;  /* 0x00008400ff027b82 */ /* 0x000ea20000000a00 */
[----:B------:R-:W-:Y:S01]  /*0030*/  ULDC.64 UR4, c[0x0][0x208] ;  /* 0x0000820000047ab9 */ /* 0x000fe20000000a00 */
[----:B------:R-:W3:Y:S06]  /*0040*/  S2R R7, SR_CTAID.X ;  /* 0x0000000000077919 */ /* 0x000eec0000002500 */
[----:B------:R-:W4:Y:S01]  /*0050*/  LDC.64 R4, c[0x0][0x218] ;  /* 0x00008600ff047b82 */ /* 0x000f220000000a00 */
[----:B-1----:R-:W-:Y:S01]  /*0060*/  IMAD.SHL.U32 R0, R0, 0x2, RZ ;  /* 0x0000000200007824 */ /* 0x002fe200078e00ff */
[----:B---3--:R-:W-:-:S04]  /*0070*/  SHF.R.S32.HI R6, RZ, 0x17, R7 ;  /* 0x00000017ff067819 */ /* 0x008fc80000011407 */
[----:B------:R-:W-:-:S05]  /*0080*/  LOP3.LUT R0, R0, 0xfe, RZ, 0xc0, !PT ;  /* 0x000000fe00007812 */ /* 0x000fca00078ec0ff */
[----:B------:R-:W-:Y:S01]  /*0090*/  IMAD R7, R7, 0x100, R0 ;  /* 0x0000010007077824 */ /* 0x000fe200078e0200 */
[----:B------:R-:W-:-:S03]  /*00a0*/  SGXT R0, R6, 0x1 ;  /* 0x000000010600781a */ /* 0x000fc60000000200 */
[C---:B--2---:R-:W-:Y:S01]  /*00b0*/  IMAD.WIDE R2, R7.reuse, 0x4, R2 ;  /* 0x0000000407027825 */ /* 0x044fe200078e0202 */
[----:B------:R-:W-:Y:S02]  /*00c0*/  LEA.HI R0, R0, R7, RZ, 0x9 ;  /* 0x0000000700007211 */ /* 0x000fe400078f48ff */
[----:B------:R-:W-:Y:S02]  /*00d0*/  ISETP.GE.AND P2, PT, R7, 0x800, PT ;  /* 0x000008000700780c */ /* 0x000fe40003f46270 */
[----:B------:R-:W-:-:S05]  /*00e0*/  LOP3.LUT R0, R0, 0xfffffe00, RZ, 0xc0, !PT ;  /* 0xfffffe0000007812 */ /* 0x000fca00078ec0ff */
[----:B------:R-:W-:Y:S01]  /*00f0*/  IMAD.IADD R9, R7, 0x1, -R0 ;  /* 0x0000000107097824 */ /* 0x000fe200078e0a00 */
[----:B------:R-:W-:-:S03]  /*0100*/  CS2R R6, SRZ ;  /* 0x0000000000067805 */ /* 0x000fc6000001ff00 */
[----:B----4-:R-:W-:Y:S01]  /*0110*/  IMAD.WIDE R4, R9, 0x4, R4 ;  /* 0x0000000409047825 */ /* 0x010fe200078e0204 */
[----:B------:R-:W-:Y:S02]  /*0120*/  CS2R R8, SRZ ;  /* 0x0000000000087805 */ /* 0x000fe4000001ff00 */
[----:B------:R-:W2:Y:S04]  /*0130*/  @!P2 LDG.E.64 R6, desc[UR4][R2.64] ;  /* 0x000000040206a981 */ /* 0x000ea8000c1e1b00 */
[----:B------:R-:W2:Y:S02]  /*0140*/  @!P2 LDG.E.EL.64 R8, desc[UR4][R4.64] ;  /* 0x000000040408a981 */ /* 0x000ea4000c2e1b00 */
[----:B--2---:R-:W-:Y:S01]  /*0150*/  FSETP.GEU.AND P0, PT, R6, -R8, PT ;  /* 0x800000080600720b */ /* 0x004fe20003f0e000 */
[----:B------:R-:W-:Y:S01]  /*0160*/  FADD R6, R8, R6 ;  /* 0x0000000608067221 */ /* 0x000fe20000000000 */
[----:B------:R-:W-:Y:S01]  /*0170*/  FADD R0, R9, R7 ;  /* 0x0000000709007221 */ /* 0x000fe20000000000 */
[----:B------:R-:W-:-:S03]  /*0180*/  FSETP.GEU.AND P1, PT, R7, -R9, PT ;  /* 0x800000090700720b */ /* 0x000fc60003f2e000 */
[----:B------:R-:W-:Y:S02]  /*0190*/  FSEL R6, R6, RZ, P0 ;  /* 0x000000ff06067208 */ /* 0x000fe40000000000 */
[----:B------:R-:W-:Y:S01]  /*01a0*/  FSEL R7, R0, RZ, P1 ;  /* 0x000000ff00077208 */ /* 0x000fe20000800000 */
[----:B------:R-:W-:Y:S07]  /*01b0*/  @P2 EXIT ;  /* 0x000000000000294d */ /* 0x000fee0003800000 */
[----:B------:R-:W-:Y:S01]  /*01c0*/  STG.E.64 desc[UR4][R2.64], R6 ;  /* 0x0000000602007986 */ /* 0x000fe2000c101b04 */
[----:B------:R-:W-:Y:S05]  /*01d0*/  EXIT ;  /* 0x000000000000794d */ /* 0x000fea0003800000 */
.L_x_0:
[----:B------:R-:W-:-:S00]  /*01e0*/  BRA `(.L_x_0) ;  /* 0xfffffffc00fc7947 */ /* 0x000fc0000383ffff */
[----:B------:R-:W-:-:S00]  /*01f0*/  NOP ;  /* 0x0000000000007918 */ /* 0x000fc00000000000 */
        /* <DEDUP_REMOVED lines=8> */
.L_x_1:


//--------------------- .nv.constant0.triton_poi_fused_convolution_relu_18 --------------------------
	.section	.nv.constant0.triton_poi_fused_convolution_relu_18,"a",@progbits
	.sectionflags	@""
	.align	4
.nv.constant0.triton_poi_fused_convolution_relu_18:
	.zero		548
